//
// Generated by NVIDIA NVVM Compiler
//
// Compiler Build ID: CL-36424714
// Cuda compilation tools, release 13.0, V13.0.88
// Based on NVVM 20.0.0
//

.version 9.0
.target sm_100
.address_size 64

	// .globl	_Z13cuadrados_GPUPi

.visible .entry _Z13cuadrados_GPUPi(
	.param .u64 .ptr .align 1 _Z13cuadrados_GPUPi_param_0
)
{
	.reg .b32 	%r<4>;
	.reg .b64 	%rd<5>;

	ld.param.u64 	%rd1, [_Z13cuadrados_GPUPi_param_0];
	cvta.to.global.u64 	%rd2, %rd1;
	mov.u32 	%r1, %tid.x;
	shl.b32 	%r2, %r1, 1;
	or.b32  	%r3, %r2, 1;
	mul.wide.u32 	%rd3, %r1, 4;
	add.s64 	%rd4, %rd2, %rd3;
	st.global.u32 	[%rd4], %r3;
	ret;

}


// ===== COMPILED SASS (sm_100) =====

	.target	sm_100

	.elftype	@"ET_EXEC"


//--------------------- .note.nv.tkinfo           --------------------------
	.section	.note.nv.tkinfo,"",@"SHT_NOTE"
	.sectionflags	@"SHF_NOTE_NV_TKINFO"
	.tkinfo
        /*0018*/ 	.word	0x00000002
        /*0030*/ 	.string	""
        /*0030*/ 	.string	"ptxas"
        /*0030*/ 	.string	"Cuda compilation tools, release 13.0, V13.0.88"
        /*0030*/ 	.string	"Build cuda_13.0.r13.0/compiler.36424714_0"
        /*0030*/ 	.string	"-arch sm_100 -m 64 "



//--------------------- .note.nv.cuinfo           --------------------------
	.section	.note.nv.cuinfo,"",@"SHT_NOTE"
	.sectionflags	@"SHF_NOTE_NV_CUINFO"
        /*0018*/ 	.short	0x0002
        /*001a*/ 	.short	0x0064
        /*001c*/ 	.short	0x0082
	.zero		2


//--------------------- .nv.info                  --------------------------
	.section	.nv.info,"",@"SHT_CUDA_INFO"
	.align	4


	//----- nvinfo : EIATTR_REGCOUNT
	.align		4
        /*0000*/ 	.byte	0x04, 0x2f
        /*0002*/ 	.short	(.L_1 - .L_0)
	.align		4
.L_0:
        /*0004*/ 	.word	index@(_Z13cuadrados_GPUPi)
        /*0008*/ 	.word	0x00000008


	//----- nvinfo : EIATTR_FRAME_SIZE
	.align		4
.L_1:
        /*000c*/ 	.byte	0x04, 0x11
        /*000e*/ 	.short	(.L_3 - .L_2)
	.align		4
.L_2:
        /*0010*/ 	.word	index@(_Z13cuadrados_GPUPi)
        /*0014*/ 	.word	0x00000000


	//----- nvinfo : EIATTR_MIN_STACK_SIZE
	.align		4
.L_3:
        /*0018*/ 	.byte	0x04, 0x12
        /*001a*/ 	.short	(.L_5 - .L_4)
	.align		4
.L_4:
        /*001c*/ 	.word	index@(_Z13cuadrados_GPUPi)
        /*0020*/ 	.word	0x00000000
.L_5:


//--------------------- .nv.compat                --------------------------
	.section	.nv.compat,"",@"SHT_CUDA_COMPAT_INFO"
	.align	4
        /*0000*/ 	.byte	0x02, 0x09, 0x00, 0x00, 0x02, 0x02, 0x01, 0x00, 0x02, 0x05, 0x05, 0x00, 0x03, 0x07, 0x01, 0x01
        /*0010*/ 	.byte	0x02, 0x03, 0x00, 0x00, 0x02, 0x06, 0x01, 0x00, 0x04, 0x0b, 0x08, 0x00, 0x09, 0x00, 0x00, 0x00
        /*0020*/ 	.byte	0x00, 0x00, 0x00, 0x00


//--------------------- .nv.info._Z13cuadrados_GPUPi --------------------------
	.section	.nv.info._Z13cuadrados_GPUPi,"",@"SHT_CUDA_INFO"
	.sectionflags	@""
	.align	4


	//----- nvinfo : EIATTR_CUDA_API_VERSION
	.align		4
        /*0000*/ 	.byte	0x04, 0x37
        /*0002*/ 	.short	(.L_7 - .L_6)
.L_6:
        /*0004*/ 	.word	0x00000082


	//----- nvinfo : EIATTR_KPARAM_INFO
	.align		4
.L_7:
        /*0008*/ 	.byte	0x04, 0x17
        /*000a*/ 	.short	(.L_9 - .L_8)
.L_8:
        /*000c*/ 	.word	0x00000000
        /*0010*/ 	.short	0x0000
        /*0012*/ 	.short	0x0000
        /*0014*/ 	.byte	0x00, 0xf5, 0x21, 0x00


	//----- nvinfo : EIATTR_SPARSE_MMA_MASK
	.align		4
.L_9:
        /*0018*/ 	.byte	0x03, 0x50
        /*001a*/ 	.short	0x0000


	//----- nvinfo : EIATTR_MAXREG_COUNT
	.align		4
        /*001c*/ 	.byte	0x03, 0x1b
        /*001e*/ 	.short	0x00ff


	//----- nvinfo : EIATTR_MERCURY_ISA_VERSION
	.align		4
        /*0020*/ 	.byte	0x03, 0x5f
        /*0022*/ 	.short	0x0101


	//----- nvinfo : EIATTR_VRC_CTA_INIT_COUNT
	.align		4
        /*0024*/ 	.byte	0x02, 0x4a
	.zero		1
	.zero		1


	//----- nvinfo : EIATTR_EXIT_INSTR_OFFSETS
	.align		4
        /*0028*/ 	.byte	0x04, 0x1c
        /*002a*/ 	.short	(.L_11 - .L_10)


	//   ....[0]....
.L_10:
        /*002c*/ 	.word	0x00000070


	//----- nvinfo : EIATTR_CBANK_PARAM_SIZE
	.align		4
.L_11:
        /*0030*/ 	.byte	0x03, 0x19
        /*0032*/ 	.short	0x0008


	//----- nvinfo : EIATTR_PARAM_CBANK
	.align		4
        /*0034*/ 	.byte	0x04, 0x0a
        /*0036*/ 	.short	(.L_13 - .L_12)
	.align		4
.L_12:
        /*0038*/ 	.word	index@(.nv.constant0._Z13cuadrados_GPUPi)
        /*003c*/ 	.short	0x0380
        /*003e*/ 	.short	0x0008


	//----- nvinfo : EIATTR_SW_WAR
	.align		4
.L_13:
        /*0040*/ 	.byte	0x04, 0x36
        /*0042*/ 	.short	(.L_15 - .L_14)
.L_14:
        /*0044*/ 	.word	0x00000008
.L_15:


//--------------------- .nv.callgraph             --------------------------
	.section	.nv.callgraph,"",@"SHT_CUDA_CALLGRAPH"
	.align	4
	.sectionentsize	8
	.align		4
        /*0000*/ 	.word	0x00000000
	.align		4
        /*0004*/ 	.word	0xffffffff
	.align		4
        /*0008*/ 	.word	0x00000000
	.align		4
        /*000c*/ 	.word	0xfffffffe
	.align		4
        /*0010*/ 	.word	0x00000000
	.align		4
        /*0014*/ 	.word	0xfffffffd
	.align		4
        /*0018*/ 	.word	0x00000000
	.align		4
        /*001c*/ 	.word	0xfffffffc


//--------------------- .text._Z13cuadrados_GPUPi --------------------------
	.section	.text._Z13cuadrados_GPUPi,"ax",@progbits
	.align	128
        .global         _Z13cuadrados_GPUPi
        .type           _Z13cuadrados_GPUPi,@function
        .size           _Z13cuadrados_GPUPi,(.L_x_1 - _Z13cuadrados_GPUPi)
        .other          _Z13cuadrados_GPUPi,@"STO_CUDA_ENTRY STV_DEFAULT"
_Z13cuadrados_GPUPi:
.text._Z13cuadrados_GPUPi:
[----:B------:R-:W-:Y:S01]  /*0000*/  LDC R1, c[0x0][0x37c] ;  /* 0x0000df00ff017b82 */ /* 0x000fe20000000800 */
[----:B------:R-:W0:Y:S07]  /*0010*/  S2R R5, SR_TID.X ;  /* 0x0000000000057919 */ /* 0x000e2e0000002100 */
[----:B------:R-:W0:Y:S01]  /*0020*/  LDC.64 R2, c[0x0][0x380] ;  /* 0x0000e000ff027b82 */ /* 0x000e220000000a00 */
[----:B------:R-:W1:Y:S01]  /*0030*/  LDCU.64 UR4, c[0x0][0x358] ;  /* 0x00006b00ff0477ac */ /* 0x000e620008000a00 */
[C---:B0-----:R-:W-:Y:S01]  /*0040*/  IMAD.WIDE.U32 R2, R5.reuse, 0x4, R2 ;  /* 0x0000000405027825 */ /* 0x041fe200078e0002 */
[----:B------:R-:W-:-:S05]  /*0050*/  LEA R5, R5, 0x1, 0x1 ;  /* 0x0000000105057811 */ /* 0x000fca00078e08ff */
[----:B-1----:R-:W-:Y:S01]  /*0060*/  STG.E desc[UR4][R2.64], R5 ;  /* 0x0000000502007986 */ /* 0x002fe2000c101904 */
[----:B------:R-:W-:Y:S05]  /*0070*/  EXIT ;  /* 0x000000000000794d */ /* 0x000fea0003800000 */
.L_x_0:
[----:B------:R-:W-:-:S00]  /*0080*/  BRA `(.L_x_0) ;  /* 0xfffffffc00fc7947 */ /* 0x000fc0000383ffff */
[----:B------:R-:W-:-:S00]  /*0090*/  NOP ;  /* 0x0000000000007918 */ /* 0x000fc00000000000 */
        /* <DEDUP_REMOVED lines=14> */
.L_x_1:


//--------------------- .nv.shared.reserved.0     --------------------------
	.section	.nv.shared.reserved.0,"aw",@nobits
	.weak		__nv_reservedSMEM_offset_0_alias
	.size		__nv_reservedSMEM_offset_0_alias, 0, 64
	.other		__nv_reservedSMEM_offset_0_alias,@"STO_CUDA_RESERVED_SHARED STV_DEFAULT"
__nv_reservedSMEM_offset_0_alias:
	.zero		0
	.zero		64


//--------------------- .nv.constant0._Z13cuadrados_GPUPi --------------------------
	.section	.nv.constant0._Z13cuadrados_GPUPi,"a",@progbits
	.sectionflags	@""
	.align	4
.nv.constant0._Z13cuadrados_GPUPi:
	.zero		904


//--------------------- SYMBOLS --------------------------

	.type		.nv.reservedSmem.offset0,@object
	.size		.nv.reservedSmem.offset0,0x4
